//
// Generated by NVIDIA NVVM Compiler
//
// Compiler Build ID: CL-36424714
// Cuda compilation tools, release 13.0, V13.0.88
// Based on NVVM 20.0.0
//

.version 9.0
.target sm_100
.address_size 64

	// .globl	_Z14print_from_gpuv
.extern .func  (.param .b32 func_retval0) vprintf
(
	.param .b64 vprintf_param_0,
	.param .b64 vprintf_param_1
)
;
.global .align 1 .b8 $str[48] = {72, 101, 108, 108, 111, 32, 119, 111, 114, 108, 100, 32, 102, 114, 111, 109, 32, 116, 104, 114, 101, 97, 100, 32, 91, 37, 100, 44, 32, 37, 100, 93, 32, 102, 114, 111, 109, 32, 100, 101, 118, 105, 99, 101, 115, 10, 32};

.visible .entry _Z14print_from_gpuv()
{
	.local .align 8 .b8 	__local_depot0[8];
	.reg .b64 	%SP;
	.reg .b64 	%SPL;
	.reg .b32 	%r<5>;
	.reg .b64 	%rd<5>;

	mov.u64 	%SPL, __local_depot0;
	cvta.local.u64 	%SP, %SPL;
	add.u64 	%rd1, %SP, 0;
	add.u64 	%rd2, %SPL, 0;
	mov.u32 	%r1, %tid.x;
	mov.u32 	%r2, %ctaid.x;
	st.local.v2.u32 	[%rd2], {%r1, %r2};
	mov.u64 	%rd3, $str;
	cvta.global.u64 	%rd4, %rd3;
	{ // callseq 0, 0
	.param .b64 param0;
	st.param.b64 	[param0], %rd4;
	.param .b64 param1;
	st.param.b64 	[param1], %rd1;
	.param .b32 retval0;
	call.uni (retval0), 
	vprintf, 
	(
	param0, 
	param1
	);
	ld.param.b32 	%r3, [retval0];
	} // callseq 0
	ret;

}


// ===== COMPILED SASS (sm_100) =====

	.target	sm_100

	.elftype	@"ET_EXEC"


//--------------------- .note.nv.tkinfo           --------------------------
	.section	.note.nv.tkinfo,"",@"SHT_NOTE"
	.sectionflags	@"SHF_NOTE_NV_TKINFO"
	.tkinfo
        /*0018*/ 	.word	0x00000002
        /*0030*/ 	.string	""
        /*0030*/ 	.string	"ptxas"
        /*0030*/ 	.string	"Cuda compilation tools, release 13.0, V13.0.88"
        /*0030*/ 	.string	"Build cuda_13.0.r13.0/compiler.36424714_0"
        /*0030*/ 	.string	"-arch sm_100 -m 64 "



//--------------------- .note.nv.cuinfo           --------------------------
	.section	.note.nv.cuinfo,"",@"SHT_NOTE"
	.sectionflags	@"SHF_NOTE_NV_CUINFO"
        /*0018*/ 	.short	0x0002
        /*001a*/ 	.short	0x0064
        /*001c*/ 	.short	0x0082
	.zero		2


//--------------------- .nv.info                  --------------------------
	.section	.nv.info,"",@"SHT_CUDA_INFO"
	.align	4


	//----- nvinfo : EIATTR_REGCOUNT
	.align		4
        /*0000*/ 	.byte	0x04, 0x2f
        /*0002*/ 	.short	(.L_2 - .L_1)
	.align		4
.L_1:
        /*0004*/ 	.word	index@(_Z14print_from_gpuv)
        /*0008*/ 	.word	0x00000018


	//----- nvinfo : EIATTR_FRAME_SIZE
	.align		4
.L_2:
        /*000c*/ 	.byte	0x04, 0x11
        /*000e*/ 	.short	(.L_4 - .L_3)
	.align		4
.L_3:
        /*0010*/ 	.word	index@(_Z14print_from_gpuv)
        /*0014*/ 	.word	0x00000008


	//----- nvinfo : EIATTR_MIN_STACK_SIZE
	.align		4
.L_4:
        /*0018*/ 	.byte	0x04, 0x12
        /*001a*/ 	.short	(.L_6 - .L_5)
	.align		4
.L_5:
        /*001c*/ 	.word	index@(_Z14print_from_gpuv)
        /*0020*/ 	.word	0x00000008
.L_6:


//--------------------- .nv.compat                --------------------------
	.section	.nv.compat,"",@"SHT_CUDA_COMPAT_INFO"
	.align	4
        /*0000*/ 	.byte	0x02, 0x09, 0x00, 0x00, 0x02, 0x02, 0x01, 0x00, 0x02, 0x05, 0x05, 0x00, 0x03, 0x07, 0x01, 0x01
        /*0010*/ 	.byte	0x02, 0x03, 0x00, 0x00, 0x02, 0x06, 0x01, 0x00, 0x04, 0x0b, 0x08, 0x00, 0x09, 0x00, 0x00, 0x00
        /*0020*/ 	.byte	0x00, 0x00, 0x00, 0x00


//--------------------- .nv.info._Z14print_from_gpuv --------------------------
	.section	.nv.info._Z14print_from_gpuv,"",@"SHT_CUDA_INFO"
	.sectionflags	@""
	.align	4


	//----- nvinfo : EIATTR_CUDA_API_VERSION
	.align		4
        /*0000*/ 	.byte	0x04, 0x37
        /*0002*/ 	.short	(.L_8 - .L_7)
.L_7:
        /*0004*/ 	.word	0x00000082


	//----- nvinfo : EIATTR_SPARSE_MMA_MASK
	.align		4
.L_8:
        /*0008*/ 	.byte	0x03, 0x50
        /*000a*/ 	.short	0x0000


	//----- nvinfo : EIATTR_MAXREG_COUNT
	.align		4
        /*000c*/ 	.byte	0x03, 0x1b
        /*000e*/ 	.short	0x00ff


	//----- nvinfo : EIATTR_EXTERNS
	.align		4
        /*0010*/ 	.byte	0x04, 0x0f
        /*0012*/ 	.short	(.L_10 - .L_9)


	//   ....[0]....
	.align		4
.L_9:
        /*0014*/ 	.word	index@(vprintf)


	//----- nvinfo : EIATTR_MERCURY_ISA_VERSION
	.align		4
.L_10:
        /*0018*/ 	.byte	0x03, 0x5f
        /*001a*/ 	.short	0x0101


	//----- nvinfo : EIATTR_VRC_CTA_INIT_COUNT
	.align		4
        /*001c*/ 	.byte	0x02, 0x4a
	.zero		1
	.zero		1


	//----- nvinfo : EIATTR_SYSCALL_OFFSETS
	.align		4
        /*0020*/ 	.byte	0x04, 0x46
        /*0022*/ 	.short	(.L_12 - .L_11)


	//   ....[0]....
.L_11:
        /*0024*/ 	.word	0x000000f0


	//----- nvinfo : EIATTR_EXIT_INSTR_OFFSETS
	.align		4
.L_12:
        /*0028*/ 	.byte	0x04, 0x1c
        /*002a*/ 	.short	(.L_14 - .L_13)


	//   ....[0]....
.L_13:
        /*002c*/ 	.word	0x00000100


	//----- nvinfo : EIATTR_SW_WAR
	.align		4
.L_14:
        /*0030*/ 	.byte	0x04, 0x36
        /*0032*/ 	.short	(.L_16 - .L_15)
.L_15:
        /*0034*/ 	.word	0x00000008
.L_16:


//--------------------- .nv.callgraph             --------------------------
	.section	.nv.callgraph,"",@"SHT_CUDA_CALLGRAPH"
	.align	4
	.sectionentsize	8
	.align		4
        /*0000*/ 	.word	0x00000000
	.align		4
        /*0004*/ 	.word	0xffffffff
	.align		4
        /*0008*/ 	.word	index@(_Z14print_from_gpuv)
	.align		4
        /*000c*/ 	.word	index@(vprintf)
	.align		4
        /*0010*/ 	.word	0x00000000
	.align		4
        /*0014*/ 	.word	0xfffffffe
	.align		4
        /*0018*/ 	.word	0x00000000
	.align		4
        /*001c*/ 	.word	0xfffffffd
	.align		4
        /*0020*/ 	.word	0x00000000
	.align		4
        /*0024*/ 	.word	0xfffffffc


//--------------------- .nv.constant4             --------------------------
	.section	.nv.constant4,"a",@progbits
	.align	8
	.align		8
.nv.constant4:
        /*0000*/ 	.dword	vprintf
	.align		8
        /*0008*/ 	.dword	$str


//--------------------- .text._Z14print_from_gpuv --------------------------
	.section	.text._Z14print_from_gpuv,"ax",@progbits
	.align	128
        .global         _Z14print_from_gpuv
        .type           _Z14print_from_gpuv,@function
        .size           _Z14print_from_gpuv,(.L_x_2 - _Z14print_from_gpuv)
        .other          _Z14print_from_gpuv,@"STO_CUDA_ENTRY STV_DEFAULT"
_Z14print_from_gpuv:
.text._Z14print_from_gpuv:
[----:B------:R-:W0:Y:S01]  /*0000*/  LDC R1, c[0x0][0x37c] ;  /* 0x0000df00ff017b82 */ /* 0x000e220000000800 */
[----:B------:R-:W1:Y:S01]  /*0010*/  S2R R8, SR_TID.X ;  /* 0x0000000000087919 */ /* 0x000e620000002100 */
[----:B0-----:R-:W-:Y:S01]  /*0020*/  VIADD R1, R1, 0xfffffff8 ;  /* 0xfffffff801017836 */ /* 0x001fe20000000000 */
[----:B------:R-:W-:Y:S01]  /*0030*/  MOV R0, 0x0 ;  /* 0x0000000000007802 */ /* 0x000fe20000000f00 */
[----:B------:R-:W0:Y:S01]  /*0040*/  LDCU UR4, c[0x0][0x2f8] ;  /* 0x00005f00ff0477ac */ /* 0x000e220008000800 */
[----:B------:R-:W1:Y:S03]  /*0050*/  S2R R9, SR_CTAID.X ;  /* 0x0000000000097919 */ /* 0x000e660000002500 */
[----:B------:R2:W3:Y:S01]  /*0060*/  LDC.64 R2, c[0x4][R0] ;  /* 0x0100000000027b82 */ /* 0x0004e20000000a00 */
[----:B------:R-:W4:Y:S01]  /*0070*/  LDCU.64 UR6, c[0x4][0x8] ;  /* 0x01000100ff0677ac */ /* 0x000f220008000a00 */
[----:B------:R-:W5:Y:S01]  /*0080*/  LDCU UR5, c[0x0][0x2fc] ;  /* 0x00005f80ff0577ac */ /* 0x000f620008000800 */
[----:B0-----:R-:W-:Y:S01]  /*0090*/  IADD3 R6, P0, PT, R1, UR4, RZ ;  /* 0x0000000401067c10 */ /* 0x001fe2000ff1e0ff */
[----:B----4-:R-:W-:Y:S01]  /*00a0*/  IMAD.U32 R4, RZ, RZ, UR6 ;  /* 0x00000006ff047e24 */ /* 0x010fe2000f8e00ff */
[----:B------:R-:W-:-:S03]  /*00b0*/  MOV R5, UR7 ;  /* 0x0000000700057c02 */ /* 0x000fc60008000f00 */
[----:B-----5:R-:W-:Y:S01]  /*00c0*/  IMAD.X R7, RZ, RZ, UR5, P0 ;  /* 0x00000005ff077e24 */ /* 0x020fe200080e06ff */
[----:B-1----:R2:W-:Y:S07]  /*00d0*/  STL.64 [R1], R8 ;  /* 0x0000000801007387 */ /* 0x0025ee0000100a00 */
[----:B------:R-:W-:-:S07]  /*00e0*/  LEPC R20, `(.L_x_0) ;  /* 0x000000001014794e */ /* 0x000fce0000000000 */
[----:B--23--:R-:W-:Y:S05]  /*00f0*/  CALL.ABS.NOINC R2 ;  /* 0x0000000002007343 */ /* 0x00cfea0003c00000 */
.L_x_0:
[----:B------:R-:W-:Y:S05]  /*0100*/  EXIT ;  /* 0x000000000000794d */ /* 0x000fea0003800000 */
.L_x_1:
[----:B------:R-:W-:-:S00]  /*0110*/  BRA `(.L_x_1) ;  /* 0xfffffffc00fc7947 */ /* 0x000fc0000383ffff */
[----:B------:R-:W-:-:S00]  /*0120*/  NOP ;  /* 0x0000000000007918 */ /* 0x000fc00000000000 */
        /* <DEDUP_REMOVED lines=13> */
.L_x_2:


//--------------------- .nv.global.init           --------------------------
	.section	.nv.global.init,"aw",@progbits
.nv.global.init:
	.type		$str,@object
	.size		$str,(.L_0 - $str)
$str:
        /*0000*/ 	.byte	0x48, 0x65, 0x6c, 0x6c, 0x6f, 0x20, 0x77, 0x6f, 0x72, 0x6c, 0x64, 0x20, 0x66, 0x72, 0x6f, 0x6d
        /*0010*/ 	.byte	0x20, 0x74, 0x68, 0x72, 0x65, 0x61, 0x64, 0x20, 0x5b, 0x25, 0x64, 0x2c, 0x20, 0x25, 0x64, 0x5d
        /*0020*/ 	.byte	0x20, 0x66, 0x72, 0x6f, 0x6d, 0x20, 0x64, 0x65, 0x76, 0x69, 0x63, 0x65, 0x73, 0x0a, 0x20, 0x00
.L_0:


//--------------------- .nv.shared.reserved.0     --------------------------
	.section	.nv.shared.reserved.0,"aw",@nobits
	.weak		__nv_reservedSMEM_offset_0_alias
	.size		__nv_reservedSMEM_offset_0_alias, 0, 64
	.other		__nv_reservedSMEM_offset_0_alias,@"STO_CUDA_RESERVED_SHARED STV_DEFAULT"
__nv_reservedSMEM_offset_0_alias:
	.zero		0
	.zero		64


//--------------------- .nv.constant0._Z14print_from_gpuv --------------------------
	.section	.nv.constant0._Z14print_from_gpuv,"a",@progbits
	.sectionflags	@""
	.align	4
.nv.constant0._Z14print_from_gpuv:
	.zero		896


//--------------------- SYMBOLS --------------------------

	.type		.nv.reservedSmem.offset0,@object
	.size		.nv.reservedSmem.offset0,0x4
	.type		vprintf,@function
